//
// Generated by NVIDIA NVVM Compiler
//
// Compiler Build ID: CL-36424714
// Cuda compilation tools, release 13.0, V13.0.88
// Based on NVVM 20.0.0
//

.version 9.0
.target sm_100
.address_size 64

	// .globl	_Z20bank_conflict_kernelPf
// _ZZ20bank_conflict_kernelPfE2sh has been demoted
// _ZZ27bank_conflict_padded_kernelPfE2sh has been demoted

.visible .entry _Z20bank_conflict_kernelPf(
	.param .u64 .ptr .align 1 _Z20bank_conflict_kernelPf_param_0
)
{
	.reg .pred 	%p<2>;
	.reg .b32 	%r<14>;
	.reg .b32 	%f<11>;
	.reg .b64 	%rd<5>;
	// demoted variable
	.shared .align 4 .b8 _ZZ20bank_conflict_kernelPfE2sh[4096];
	ld.param.u64 	%rd1, [_Z20bank_conflict_kernelPf_param_0];
	mov.u32 	%r1, %tid.x;
	and.b32  	%r5, %r1, 31;
	cvt.rn.f32.u32 	%f5, %r5;
	shl.b32 	%r6, %r1, 7;
	and.b32  	%r7, %r6, 3968;
	mov.u32 	%r8, _ZZ20bank_conflict_kernelPfE2sh;
	add.s32 	%r9, %r8, %r7;
	st.shared.f32 	[%r9], %f5;
	bar.sync 	0;
	ld.shared.f32 	%f6, [%r9];
	mul.f32 	%f1, %f6, 0f3F800001;
	mov.f32 	%f10, 0f00000000;
	mov.b32 	%r13, 0;
$L__BB0_1:
	.pragma "nounroll";
	add.f32 	%f7, %f10, %f1;
	add.f32 	%f8, %f7, %f1;
	add.f32 	%f9, %f8, %f1;
	add.f32 	%f10, %f9, %f1;
	add.s32 	%r13, %r13, 4;
	setp.ne.s32 	%p1, %r13, 100000;
	@%p1 bra 	$L__BB0_1;
	cvta.to.global.u64 	%rd2, %rd1;
	mov.u32 	%r10, %ntid.x;
	mov.u32 	%r11, %ctaid.x;
	mad.lo.s32 	%r12, %r11, %r10, %r1;
	mul.wide.s32 	%rd3, %r12, 4;
	add.s64 	%rd4, %rd2, %rd3;
	st.global.f32 	[%rd4], %f10;
	ret;

}
	// .globl	_Z27bank_conflict_padded_kernelPf
.visible .entry _Z27bank_conflict_padded_kernelPf(
	.param .u64 .ptr .align 1 _Z27bank_conflict_padded_kernelPf_param_0
)
{
	.reg .pred 	%p<2>;
	.reg .b32 	%r<12>;
	.reg .b32 	%f<11>;
	.reg .b64 	%rd<5>;
	// demoted variable
	.shared .align 4 .b8 _ZZ27bank_conflict_padded_kernelPfE2sh[4224];
	ld.param.u64 	%rd1, [_Z27bank_conflict_padded_kernelPf_param_0];
	mov.u32 	%r1, %tid.x;
	and.b32  	%r5, %r1, 31;
	cvt.rn.f32.u32 	%f5, %r5;
	mov.u32 	%r6, _ZZ27bank_conflict_padded_kernelPfE2sh;
	mad.lo.s32 	%r7, %r5, 132, %r6;
	st.shared.f32 	[%r7], %f5;
	bar.sync 	0;
	ld.shared.f32 	%f6, [%r7];
	mul.f32 	%f1, %f6, 0f3F800001;
	mov.f32 	%f10, 0f00000000;
	mov.b32 	%r11, 0;
$L__BB1_1:
	.pragma "nounroll";
	add.f32 	%f7, %f10, %f1;
	add.f32 	%f8, %f7, %f1;
	add.f32 	%f9, %f8, %f1;
	add.f32 	%f10, %f9, %f1;
	add.s32 	%r11, %r11, 4;
	setp.ne.s32 	%p1, %r11, 100000;
	@%p1 bra 	$L__BB1_1;
	cvta.to.global.u64 	%rd2, %rd1;
	mov.u32 	%r8, %ntid.x;
	mov.u32 	%r9, %ctaid.x;
	mad.lo.s32 	%r10, %r9, %r8, %r1;
	mul.wide.s32 	%rd3, %r10, 4;
	add.s64 	%rd4, %rd2, %rd3;
	st.global.f32 	[%rd4], %f10;
	ret;

}


// ===== COMPILED SASS (sm_100) =====

	.target	sm_100

	.elftype	@"ET_EXEC"


//--------------------- .note.nv.tkinfo           --------------------------
	.section	.note.nv.tkinfo,"",@"SHT_NOTE"
	.sectionflags	@"SHF_NOTE_NV_TKINFO"
	.tkinfo
        /*0018*/ 	.word	0x00000002
        /*0030*/ 	.string	""
        /*0030*/ 	.string	"ptxas"
        /*0030*/ 	.string	"Cuda compilation tools, release 13.0, V13.0.88"
        /*0030*/ 	.string	"Build cuda_13.0.r13.0/compiler.36424714_0"
        /*0030*/ 	.string	"-arch sm_100 -m 64 "



//--------------------- .note.nv.cuinfo           --------------------------
	.section	.note.nv.cuinfo,"",@"SHT_NOTE"
	.sectionflags	@"SHF_NOTE_NV_CUINFO"
        /*0018*/ 	.short	0x0002
        /*001a*/ 	.short	0x0064
        /*001c*/ 	.short	0x0082
	.zero		2


//--------------------- .nv.info                  --------------------------
	.section	.nv.info,"",@"SHT_CUDA_INFO"
	.align	4


	//----- nvinfo : EIATTR_REGCOUNT
	.align		4
        /*0000*/ 	.byte	0x04, 0x2f
        /*0002*/ 	.short	(.L_1 - .L_0)
	.align		4
.L_0:
        /*0004*/ 	.word	index@(_Z20bank_conflict_kernelPf)
        /*0008*/ 	.word	0x0000000a


	//----- nvinfo : EIATTR_FRAME_SIZE
	.align		4
.L_1:
        /*000c*/ 	.byte	0x04, 0x11
        /*000e*/ 	.short	(.L_3 - .L_2)
	.align		4
.L_2:
        /*0010*/ 	.word	index@(_Z20bank_conflict_kernelPf)
        /*0014*/ 	.word	0x00000000


	//----- nvinfo : EIATTR_REGCOUNT
	.align		4
.L_3:
        /*0018*/ 	.byte	0x04, 0x2f
        /*001a*/ 	.short	(.L_5 - .L_4)
	.align		4
.L_4:
        /*001c*/ 	.word	index@(_Z27bank_conflict_padded_kernelPf)
        /*0020*/ 	.word	0x0000000a


	//----- nvinfo : EIATTR_FRAME_SIZE
	.align		4
.L_5:
        /*0024*/ 	.byte	0x04, 0x11
        /*0026*/ 	.short	(.L_7 - .L_6)
	.align		4
.L_6:
        /*0028*/ 	.word	index@(_Z27bank_conflict_padded_kernelPf)
        /*002c*/ 	.word	0x00000000


	//----- nvinfo : EIATTR_MIN_STACK_SIZE
	.align		4
.L_7:
        /*0030*/ 	.byte	0x04, 0x12
        /*0032*/ 	.short	(.L_9 - .L_8)
	.align		4
.L_8:
        /*0034*/ 	.word	index@(_Z27bank_conflict_padded_kernelPf)
        /*0038*/ 	.word	0x00000000


	//----- nvinfo : EIATTR_MIN_STACK_SIZE
	.align		4
.L_9:
        /*003c*/ 	.byte	0x04, 0x12
        /*003e*/ 	.short	(.L_11 - .L_10)
	.align		4
.L_10:
        /*0040*/ 	.word	index@(_Z20bank_conflict_kernelPf)
        /*0044*/ 	.word	0x00000000
.L_11:


//--------------------- .nv.compat                --------------------------
	.section	.nv.compat,"",@"SHT_CUDA_COMPAT_INFO"
	.align	4
        /*0000*/ 	.byte	0x02, 0x09, 0x00, 0x00, 0x02, 0x02, 0x01, 0x00, 0x02, 0x05, 0x05, 0x00, 0x03, 0x07, 0x01, 0x01
        /*0010*/ 	.byte	0x02, 0x03, 0x00, 0x00, 0x02, 0x06, 0x01, 0x00, 0x04, 0x0b, 0x08, 0x00, 0x09, 0x00, 0x00, 0x00
        /*0020*/ 	.byte	0x00, 0x00, 0x00, 0x00


//--------------------- .nv.info._Z27bank_conflict_padded_kernelPf --------------------------
	.section	.nv.info._Z27bank_conflict_padded_kernelPf,"",@"SHT_CUDA_INFO"
	.sectionflags	@""
	.align	4


	//----- nvinfo : EIATTR_CUDA_API_VERSION
	.align		4
        /*0000*/ 	.byte	0x04, 0x37
        /*0002*/ 	.short	(.L_13 - .L_12)
.L_12:
        /*0004*/ 	.word	0x00000082


	//----- nvinfo : EIATTR_KPARAM_INFO
	.align		4
.L_13:
        /*0008*/ 	.byte	0x04, 0x17
        /*000a*/ 	.short	(.L_15 - .L_14)
.L_14:
        /*000c*/ 	.word	0x00000000
        /*0010*/ 	.short	0x0000
        /*0012*/ 	.short	0x0000
        /*0014*/ 	.byte	0x00, 0xf5, 0x21, 0x00


	//----- nvinfo : EIATTR_SPARSE_MMA_MASK
	.align		4
.L_15:
        /*0018*/ 	.byte	0x03, 0x50
        /*001a*/ 	.short	0x0000


	//----- nvinfo : EIATTR_MAXREG_COUNT
	.align		4
        /*001c*/ 	.byte	0x03, 0x1b
        /*001e*/ 	.short	0x00ff


	//----- nvinfo : EIATTR_NUM_BARRIERS
	.align		4
        /*0020*/ 	.byte	0x02, 0x4c
        /*0022*/ 	.byte	0x01
	.zero		1


	//----- nvinfo : EIATTR_MERCURY_ISA_VERSION
	.align		4
        /*0024*/ 	.byte	0x03, 0x5f
        /*0026*/ 	.short	0x0101


	//----- nvinfo : EIATTR_VRC_CTA_INIT_COUNT
	.align		4
        /*0028*/ 	.byte	0x02, 0x4a
	.zero		1
	.zero		1


	//----- nvinfo : EIATTR_EXIT_INSTR_OFFSETS
	.align		4
        /*002c*/ 	.byte	0x04, 0x1c
        /*002e*/ 	.short	(.L_17 - .L_16)


	//   ....[0]....
.L_16:
        /*0030*/ 	.word	0x000001b0


	//----- nvinfo : EIATTR_CBANK_PARAM_SIZE
	.align		4
.L_17:
        /*0034*/ 	.byte	0x03, 0x19
        /*0036*/ 	.short	0x0008


	//----- nvinfo : EIATTR_PARAM_CBANK
	.align		4
        /*0038*/ 	.byte	0x04, 0x0a
        /*003a*/ 	.short	(.L_19 - .L_18)
	.align		4
.L_18:
        /*003c*/ 	.word	index@(.nv.constant0._Z27bank_conflict_padded_kernelPf)
        /*0040*/ 	.short	0x0380
        /*0042*/ 	.short	0x0008


	//----- nvinfo : EIATTR_SW_WAR
	.align		4
.L_19:
        /*0044*/ 	.byte	0x04, 0x36
        /*0046*/ 	.short	(.L_21 - .L_20)
.L_20:
        /*0048*/ 	.word	0x00000008
.L_21:


//--------------------- .nv.info._Z20bank_conflict_kernelPf --------------------------
	.section	.nv.info._Z20bank_conflict_kernelPf,"",@"SHT_CUDA_INFO"
	.sectionflags	@""
	.align	4


	//----- nvinfo : EIATTR_CUDA_API_VERSION
	.align		4
        /*0000*/ 	.byte	0x04, 0x37
        /*0002*/ 	.short	(.L_23 - .L_22)
.L_22:
        /*0004*/ 	.word	0x00000082


	//----- nvinfo : EIATTR_KPARAM_INFO
	.align		4
.L_23:
        /*0008*/ 	.byte	0x04, 0x17
        /*000a*/ 	.short	(.L_25 - .L_24)
.L_24:
        /*000c*/ 	.word	0x00000000
        /*0010*/ 	.short	0x0000
        /*0012*/ 	.short	0x0000
        /*0014*/ 	.byte	0x00, 0xf5, 0x21, 0x00


	//----- nvinfo : EIATTR_SPARSE_MMA_MASK
	.align		4
.L_25:
        /*0018*/ 	.byte	0x03, 0x50
        /*001a*/ 	.short	0x0000


	//----- nvinfo : EIATTR_MAXREG_COUNT
	.align		4
        /*001c*/ 	.byte	0x03, 0x1b
        /*001e*/ 	.short	0x00ff


	//----- nvinfo : EIATTR_NUM_BARRIERS
	.align		4
        /*0020*/ 	.byte	0x02, 0x4c
        /*0022*/ 	.byte	0x01
	.zero		1


	//----- nvinfo : EIATTR_MERCURY_ISA_VERSION
	.align		4
        /*0024*/ 	.byte	0x03, 0x5f
        /*0026*/ 	.short	0x0101


	//----- nvinfo : EIATTR_VRC_CTA_INIT_COUNT
	.align		4
        /*0028*/ 	.byte	0x02, 0x4a
	.zero		1
	.zero		1


	//----- nvinfo : EIATTR_EXIT_INSTR_OFFSETS
	.align		4
        /*002c*/ 	.byte	0x04, 0x1c
        /*002e*/ 	.short	(.L_27 - .L_26)


	//   ....[0]....
.L_26:
        /*0030*/ 	.word	0x000001c0


	//----- nvinfo : EIATTR_CBANK_PARAM_SIZE
	.align		4
.L_27:
        /*0034*/ 	.byte	0x03, 0x19
        /*0036*/ 	.short	0x0008


	//----- nvinfo : EIATTR_PARAM_CBANK
	.align		4
        /*0038*/ 	.byte	0x04, 0x0a
        /*003a*/ 	.short	(.L_29 - .L_28)
	.align		4
.L_28:
        /*003c*/ 	.word	index@(.nv.constant0._Z20bank_conflict_kernelPf)
        /*0040*/ 	.short	0x0380
        /*0042*/ 	.short	0x0008


	//----- nvinfo : EIATTR_SW_WAR
	.align		4
.L_29:
        /*0044*/ 	.byte	0x04, 0x36
        /*0046*/ 	.short	(.L_31 - .L_30)
.L_30:
        /*0048*/ 	.word	0x00000008
.L_31:


//--------------------- .nv.callgraph             --------------------------
	.section	.nv.callgraph,"",@"SHT_CUDA_CALLGRAPH"
	.align	4
	.sectionentsize	8
	.align		4
        /*0000*/ 	.word	0x00000000
	.align		4
        /*0004*/ 	.word	0xffffffff
	.align		4
        /*0008*/ 	.word	0x00000000
	.align		4
        /*000c*/ 	.word	0xfffffffe
	.align		4
        /*0010*/ 	.word	0x00000000
	.align		4
        /*0014*/ 	.word	0xfffffffd
	.align		4
        /*0018*/ 	.word	0x00000000
	.align		4
        /*001c*/ 	.word	0xfffffffc


//--------------------- .text._Z27bank_conflict_padded_kernelPf --------------------------
	.section	.text._Z27bank_conflict_padded_kernelPf,"ax",@progbits
	.align	128
        .global         _Z27bank_conflict_padded_kernelPf
        .type           _Z27bank_conflict_padded_kernelPf,@function
        .size           _Z27bank_conflict_padded_kernelPf,(.L_x_4 - _Z27bank_conflict_padded_kernelPf)
        .other          _Z27bank_conflict_padded_kernelPf,@"STO_CUDA_ENTRY STV_DEFAULT"
_Z27bank_conflict_padded_kernelPf:
.text._Z27bank_conflict_padded_kernelPf:
[----:B------:R-:W-:Y:S01]  /*0000*/  LDC R1, c[0x0][0x37c] ;  /* 0x0000df00ff017b82 */ /* 0x000fe20000000800 */
[----:B------:R-:W0:Y:S01]  /*0010*/  S2R R3, SR_CgaCtaId ;  /* 0x0000000000037919 */ /* 0x000e220000008800 */
[----:B------:R-:W-:Y:S01]  /*0020*/  MOV R0, 0x400 ;  /* 0x0000040000007802 */ /* 0x000fe20000000f00 */
[----:B------:R-:W-:Y:S01]  /*0030*/  HFMA2 R5, -RZ, RZ, 0, 0 ;  /* 0x00000000ff057431 */ /* 0x000fe200000001ff */
[----:B------:R-:W1:Y:S01]  /*0040*/  LDCU.64 UR6, c[0x0][0x358] ;  /* 0x00006b00ff0677ac */ /* 0x000e620008000a00 */
[----:B------:R-:W2:Y:S01]  /*0050*/  S2R R7, SR_TID.X ;  /* 0x0000000000077919 */ /* 0x000ea20000002100 */
[----:B------:R-:W-:Y:S01]  /*0060*/  UMOV UR4, URZ ;  /* 0x000000ff00047c82 */ /* 0x000fe20008000000 */
[----:B0-----:R-:W-:Y:S02]  /*0070*/  LEA R3, R3, R0, 0x18 ;  /* 0x0000000003037211 */ /* 0x001fe400078ec0ff */
[----:B--2---:R-:W-:-:S05]  /*0080*/  LOP3.LUT R0, R7, 0x1f, RZ, 0xc0, !PT ;  /* 0x0000001f07007812 */ /* 0x004fca00078ec0ff */
[----:B------:R-:W-:Y:S01]  /*0090*/  IMAD R3, R0, 0x84, R3 ;  /* 0x0000008400037824 */ /* 0x000fe200078e0203 */
[----:B------:R-:W-:-:S05]  /*00a0*/  I2FP.F32.U32 R0, R0 ;  /* 0x0000000000007245 */ /* 0x000fca0000201000 */
[----:B------:R0:W-:Y:S01]  /*00b0*/  STS [R3], R0 ;  /* 0x0000000003007388 */ /* 0x0001e20000000800 */
[----:B------:R-:W-:Y:S06]  /*00c0*/  BAR.SYNC.DEFER_BLOCKING 0x0 ;  /* 0x0000000000007b1d */ /* 0x000fec0000010000 */
[----:B-1----:R0:W2:Y:S02]  /*00d0*/  LDS R2, [R3] ;  /* 0x0000000003027984 */ /* 0x0020a40000000800 */
.L_x_0:
[----:B------:R-:W-:Y:S01]  /*00e0*/  UIADD3 UR4, UPT, UPT, UR4, 0x4, URZ ;  /* 0x0000000404047890 */ /* 0x000fe2000fffe0ff */
[----:B--2---:R-:W-:-:S03]  /*00f0*/  FFMA R5, R2, 1.0000001192092895508, R5 ;  /* 0x3f80000102057823 */ /* 0x004fc60000000005 */
[----:B------:R-:W-:Y:S01]  /*0100*/  UISETP.NE.AND UP0, UPT, UR4, 0x186a0, UPT ;  /* 0x000186a00400788c */ /* 0x000fe2000bf05270 */
[----:B------:R-:W-:-:S04]  /*0110*/  FFMA R5, R2, 1.0000001192092895508, R5 ;  /* 0x3f80000102057823 */ /* 0x000fc80000000005 */
[----:B------:R-:W-:-:S04]  /*0120*/  FFMA R5, R2, 1.0000001192092895508, R5 ;  /* 0x3f80000102057823 */ /* 0x000fc80000000005 */
[----:B------:R-:W-:Y:S01]  /*0130*/  FFMA R5, R2, 1.0000001192092895508, R5 ;  /* 0x3f80000102057823 */ /* 0x000fe20000000005 */
[----:B------:R-:W-:Y:S06]  /*0140*/  BRA.U UP0, `(.L_x_0) ;  /* 0xfffffffd00e47547 */ /* 0x000fec000b83ffff */
[----:B0-----:R-:W0:Y:S01]  /*0150*/  S2R R0, SR_CTAID.X ;  /* 0x0000000000007919 */ /* 0x001e220000002500 */
[----:B------:R-:W1:Y:S01]  /*0160*/  LDC.64 R2, c[0x0][0x380] ;  /* 0x0000e000ff027b82 */ /* 0x000e620000000a00 */
[----:B------:R-:W0:Y:S02]  /*0170*/  LDCU UR4, c[0x0][0x360] ;  /* 0x00006c00ff0477ac */ /* 0x000e240008000800 */
[----:B0-----:R-:W-:-:S04]  /*0180*/  IMAD R7, R0, UR4, R7 ;  /* 0x0000000400077c24 */ /* 0x001fc8000f8e0207 */
[----:B-1----:R-:W-:-:S05]  /*0190*/  IMAD.WIDE R2, R7, 0x4, R2 ;  /* 0x0000000407027825 */ /* 0x002fca00078e0202 */
[----:B------:R-:W-:Y:S01]  /*01a0*/  STG.E desc[UR6][R2.64], R5 ;  /* 0x0000000502007986 */ /* 0x000fe2000c101906 */
[----:B------:R-:W-:Y:S05]  /*01b0*/  EXIT ;  /* 0x000000000000794d */ /* 0x000fea0003800000 */
.L_x_1:
[----:B------:R-:W-:-:S00]  /*01c0*/  BRA `(.L_x_1) ;  /* 0xfffffffc00fc7947 */ /* 0x000fc0000383ffff */
[----:B------:R-:W-:-:S00]  /*01d0*/  NOP ;  /* 0x0000000000007918 */ /* 0x000fc00000000000 */
        /* <DEDUP_REMOVED lines=10> */
.L_x_4:


//--------------------- .text._Z20bank_conflict_kernelPf --------------------------
	.section	.text._Z20bank_conflict_kernelPf,"ax",@progbits
	.align	128
        .global         _Z20bank_conflict_kernelPf
        .type           _Z20bank_conflict_kernelPf,@function
        .size           _Z20bank_conflict_kernelPf,(.L_x_5 - _Z20bank_conflict_kernelPf)
        .other          _Z20bank_conflict_kernelPf,@"STO_CUDA_ENTRY STV_DEFAULT"
_Z20bank_conflict_kernelPf:
.text._Z20bank_conflict_kernelPf:
[----:B------:R-:W-:Y:S01]  /*0000*/  LDC R1, c[0x0][0x37c] ;  /* 0x0000df00ff017b82 */ /* 0x000fe20000000800 */
[----:B------:R-:W0:Y:S07]  /*0010*/  S2R R7, SR_TID.X ;  /* 0x0000000000077919 */ /* 0x000e2e0000002100 */
[----:B------:R-:W1:Y:S01]  /*0020*/  S2UR UR5, SR_CgaCtaId ;  /* 0x00000000000579c3 */ /* 0x000e620000008800 */
[----:B------:R-:W-:Y:S01]  /*0030*/  UMOV UR4, 0x400 ;  /* 0x0000040000047882 */ /* 0x000fe20000000000 */
[----:B------:R-:W-:Y:S01]  /*0040*/  HFMA2 R5, -RZ, RZ, 0, 0 ;  /* 0x00000000ff057431 */ /* 0x000fe200000001ff */
[----:B------:R-:W2:Y:S01]  /*0050*/  LDCU.64 UR6, c[0x0][0x358] ;  /* 0x00006b00ff0677ac */ /* 0x000ea20008000a00 */
[----:B-1----:R-:W-:Y:S01]  /*0060*/  ULEA UR4, UR5, UR4, 0x18 ;  /* 0x0000000405047291 */ /* 0x002fe2000f8ec0ff */
[----:B0-----:R-:W-:-:S02]  /*0070*/  LOP3.LUT R0, R7, 0x1f, RZ, 0xc0, !PT ;  /* 0x0000001f07007812 */ /* 0x001fc400078ec0ff */
[----:B------:R-:W-:Y:S02]  /*0080*/  SHF.L.U32 R2, R7, 0x7, RZ ;  /* 0x0000000707027819 */ /* 0x000fe400000006ff */
[----:B------:R-:W-:Y:S02]  /*0090*/  I2FP.F32.U32 R0, R0 ;  /* 0x0000000000007245 */ /* 0x000fe40000201000 */
[----:B------:R-:W-:-:S05]  /*00a0*/  LOP3.LUT R3, R2, 0xf80, RZ, 0xc0, !PT ;  /* 0x00000f8002037812 */ /* 0x000fca00078ec0ff */
[----:B------:R0:W-:Y:S01]  /*00b0*/  STS [R3+UR4], R0 ;  /* 0x0000000003007988 */ /* 0x0001e20008000804 */
[----:B------:R-:W-:Y:S06]  /*00c0*/  BAR.SYNC.DEFER_BLOCKING 0x0 ;  /* 0x0000000000007b1d */ /* 0x000fec0000010000 */
[----:B------:R0:W1:Y:S01]  /*00d0*/  LDS R2, [R3+UR4] ;  /* 0x0000000403027984 */ /* 0x0000620008000800 */
[----:B--2---:R-:W-:-:S05]  /*00e0*/  UMOV UR4, URZ ;  /* 0x000000ff00047c82 */ /* 0x004fca0008000000 */
.L_x_2:
[----:B------:R-:W-:Y:S01]  /*00f0*/  UIADD3 UR4, UPT, UPT, UR4, 0x4, URZ ;  /* 0x0000000404047890 */ /* 0x000fe2000fffe0ff */
[----:B-1----:R-:W-:-:S03]  /*0100*/  FFMA R5, R2, 1.0000001192092895508, R5 ;  /* 0x3f80000102057823 */ /* 0x002fc60000000005 */
        /* <DEDUP_REMOVED lines=12> */
.L_x_3:
        /* <DEDUP_REMOVED lines=11> */
.L_x_5:


//--------------------- .nv.shared._Z27bank_conflict_padded_kernelPf --------------------------
	.section	.nv.shared._Z27bank_conflict_padded_kernelPf,"aw",@nobits
	.sectionflags	@""
	.align	4
.nv.shared._Z27bank_conflict_padded_kernelPf:
	.zero		5248


//--------------------- .nv.shared.reserved.0     --------------------------
	.section	.nv.shared.reserved.0,"aw",@nobits
	.weak		__nv_reservedSMEM_offset_0_alias
	.size		__nv_reservedSMEM_offset_0_alias, 0, 64
	.other		__nv_reservedSMEM_offset_0_alias,@"STO_CUDA_RESERVED_SHARED STV_DEFAULT"
__nv_reservedSMEM_offset_0_alias:
	.zero		0
	.zero		64


//--------------------- .nv.shared._Z20bank_conflict_kernelPf --------------------------
	.section	.nv.shared._Z20bank_conflict_kernelPf,"aw",@nobits
	.sectionflags	@""
	.align	4
.nv.shared._Z20bank_conflict_kernelPf:
	.zero		5120


//--------------------- .nv.constant0._Z27bank_conflict_padded_kernelPf --------------------------
	.section	.nv.constant0._Z27bank_conflict_padded_kernelPf,"a",@progbits
	.sectionflags	@""
	.align	4
.nv.constant0._Z27bank_conflict_padded_kernelPf:
	.zero		904


//--------------------- .nv.constant0._Z20bank_conflict_kernelPf --------------------------
	.section	.nv.constant0._Z20bank_conflict_kernelPf,"a",@progbits
	.sectionflags	@""
	.align	4
.nv.constant0._Z20bank_conflict_kernelPf:
	.zero		904


//--------------------- SYMBOLS --------------------------

	.type		.nv.reservedSmem.offset0,@object
	.size		.nv.reservedSmem.offset0,0x4
	.type		.nv.reservedSmem.cap,@object
	.size		.nv.reservedSmem.cap,0x4
